//
// Generated by NVIDIA NVVM Compiler
//
// Compiler Build ID: CL-36424714
// Cuda compilation tools, release 13.0, V13.0.88
// Based on NVVM 20.0.0
//

.version 9.0
.target sm_100
.address_size 64

	// .globl	_Z7stencilPiS_
// _ZZ7stencilPiS_E4temp has been demoted

.visible .entry _Z7stencilPiS_(
	.param .u64 .ptr .align 1 _Z7stencilPiS__param_0,
	.param .u64 .ptr .align 1 _Z7stencilPiS__param_1
)
{
	.reg .pred 	%p<2>;
	.reg .b32 	%r<24>;
	.reg .b64 	%rd<9>;
	// demoted variable
	.shared .align 4 .b8 _ZZ7stencilPiS_E4temp[88];
	ld.param.u64 	%rd3, [_Z7stencilPiS__param_0];
	ld.param.u64 	%rd2, [_Z7stencilPiS__param_1];
	cvta.to.global.u64 	%rd4, %rd3;
	mov.u32 	%r3, %tid.x;
	mov.u32 	%r4, %ctaid.x;
	mov.u32 	%r5, %ntid.x;
	mad.lo.s32 	%r1, %r4, %r5, %r3;
	mul.wide.s32 	%rd5, %r1, 4;
	add.s64 	%rd1, %rd4, %rd5;
	ld.global.u32 	%r6, [%rd1];
	shl.b32 	%r7, %r3, 2;
	mov.u32 	%r8, _ZZ7stencilPiS_E4temp;
	add.s32 	%r2, %r8, %r7;
	st.shared.u32 	[%r2+12], %r6;
	setp.gt.u32 	%p1, %r3, 2;
	@%p1 bra 	$L__BB0_2;
	ld.global.u32 	%r9, [%rd1+-12];
	st.shared.u32 	[%r2], %r9;
	ld.global.u32 	%r10, [%rd1+64];
	st.shared.u32 	[%r2+76], %r10;
$L__BB0_2:
	bar.sync 	0;
	ld.shared.u32 	%r11, [%r2];
	ld.shared.u32 	%r12, [%r2+4];
	add.s32 	%r13, %r12, %r11;
	ld.shared.u32 	%r14, [%r2+8];
	add.s32 	%r15, %r14, %r13;
	ld.shared.u32 	%r16, [%r2+12];
	add.s32 	%r17, %r16, %r15;
	ld.shared.u32 	%r18, [%r2+16];
	add.s32 	%r19, %r18, %r17;
	ld.shared.u32 	%r20, [%r2+20];
	add.s32 	%r21, %r20, %r19;
	ld.shared.u32 	%r22, [%r2+24];
	add.s32 	%r23, %r22, %r21;
	cvta.to.global.u64 	%rd6, %rd2;
	add.s64 	%rd8, %rd6, %rd5;
	st.global.u32 	[%rd8], %r23;
	ret;

}


// ===== COMPILED SASS (sm_100) =====

	.target	sm_100

	.elftype	@"ET_EXEC"


//--------------------- .note.nv.tkinfo           --------------------------
	.section	.note.nv.tkinfo,"",@"SHT_NOTE"
	.sectionflags	@"SHF_NOTE_NV_TKINFO"
	.tkinfo
        /*0018*/ 	.word	0x00000002
        /*0030*/ 	.string	""
        /*0030*/ 	.string	"ptxas"
        /*0030*/ 	.string	"Cuda compilation tools, release 13.0, V13.0.88"
        /*0030*/ 	.string	"Build cuda_13.0.r13.0/compiler.36424714_0"
        /*0030*/ 	.string	"-arch sm_100 -m 64 "



//--------------------- .note.nv.cuinfo           --------------------------
	.section	.note.nv.cuinfo,"",@"SHT_NOTE"
	.sectionflags	@"SHF_NOTE_NV_CUINFO"
        /*0018*/ 	.short	0x0002
        /*001a*/ 	.short	0x0064
        /*001c*/ 	.short	0x0082
	.zero		2


//--------------------- .nv.info                  --------------------------
	.section	.nv.info,"",@"SHT_CUDA_INFO"
	.align	4


	//----- nvinfo : EIATTR_REGCOUNT
	.align		4
        /*0000*/ 	.byte	0x04, 0x2f
        /*0002*/ 	.short	(.L_1 - .L_0)
	.align		4
.L_0:
        /*0004*/ 	.word	index@(_Z7stencilPiS_)
        /*0008*/ 	.word	0x00000011


	//----- nvinfo : EIATTR_FRAME_SIZE
	.align		4
.L_1:
        /*000c*/ 	.byte	0x04, 0x11
        /*000e*/ 	.short	(.L_3 - .L_2)
	.align		4
.L_2:
        /*0010*/ 	.word	index@(_Z7stencilPiS_)
        /*0014*/ 	.word	0x00000000


	//----- nvinfo : EIATTR_MIN_STACK_SIZE
	.align		4
.L_3:
        /*0018*/ 	.byte	0x04, 0x12
        /*001a*/ 	.short	(.L_5 - .L_4)
	.align		4
.L_4:
        /*001c*/ 	.word	index@(_Z7stencilPiS_)
        /*0020*/ 	.word	0x00000000
.L_5:


//--------------------- .nv.compat                --------------------------
	.section	.nv.compat,"",@"SHT_CUDA_COMPAT_INFO"
	.align	4
        /*0000*/ 	.byte	0x02, 0x09, 0x00, 0x00, 0x02, 0x02, 0x01, 0x00, 0x02, 0x05, 0x05, 0x00, 0x03, 0x07, 0x01, 0x01
        /*0010*/ 	.byte	0x02, 0x03, 0x00, 0x00, 0x02, 0x06, 0x01, 0x00, 0x04, 0x0b, 0x08, 0x00, 0x09, 0x00, 0x00, 0x00
        /*0020*/ 	.byte	0x00, 0x00, 0x00, 0x00


//--------------------- .nv.info._Z7stencilPiS_   --------------------------
	.section	.nv.info._Z7stencilPiS_,"",@"SHT_CUDA_INFO"
	.sectionflags	@""
	.align	4


	//----- nvinfo : EIATTR_CUDA_API_VERSION
	.align		4
        /*0000*/ 	.byte	0x04, 0x37
        /*0002*/ 	.short	(.L_7 - .L_6)
.L_6:
        /*0004*/ 	.word	0x00000082


	//----- nvinfo : EIATTR_KPARAM_INFO
	.align		4
.L_7:
        /*0008*/ 	.byte	0x04, 0x17
        /*000a*/ 	.short	(.L_9 - .L_8)
.L_8:
        /*000c*/ 	.word	0x00000000
        /*0010*/ 	.short	0x0001
        /*0012*/ 	.short	0x0008
        /*0014*/ 	.byte	0x00, 0xf5, 0x21, 0x00


	//----- nvinfo : EIATTR_KPARAM_INFO
	.align		4
.L_9:
        /*0018*/ 	.byte	0x04, 0x17
        /*001a*/ 	.short	(.L_11 - .L_10)
.L_10:
        /*001c*/ 	.word	0x00000000
        /*0020*/ 	.short	0x0000
        /*0022*/ 	.short	0x0000
        /*0024*/ 	.byte	0x00, 0xf5, 0x21, 0x00


	//----- nvinfo : EIATTR_SPARSE_MMA_MASK
	.align		4
.L_11:
        /*0028*/ 	.byte	0x03, 0x50
        /*002a*/ 	.short	0x0000


	//----- nvinfo : EIATTR_MAXREG_COUNT
	.align		4
        /*002c*/ 	.byte	0x03, 0x1b
        /*002e*/ 	.short	0x00ff


	//----- nvinfo : EIATTR_NUM_BARRIERS
	.align		4
        /*0030*/ 	.byte	0x02, 0x4c
        /*0032*/ 	.byte	0x01
	.zero		1


	//----- nvinfo : EIATTR_MERCURY_ISA_VERSION
	.align		4
        /*0034*/ 	.byte	0x03, 0x5f
        /*0036*/ 	.short	0x0101


	//----- nvinfo : EIATTR_VRC_CTA_INIT_COUNT
	.align		4
        /*0038*/ 	.byte	0x02, 0x4a
	.zero		1
	.zero		1


	//----- nvinfo : EIATTR_EXIT_INSTR_OFFSETS
	.align		4
        /*003c*/ 	.byte	0x04, 0x1c
        /*003e*/ 	.short	(.L_13 - .L_12)


	//   ....[0]....
.L_12:
        /*0040*/ 	.word	0x00000210


	//----- nvinfo : EIATTR_CBANK_PARAM_SIZE
	.align		4
.L_13:
        /*0044*/ 	.byte	0x03, 0x19
        /*0046*/ 	.short	0x0010


	//----- nvinfo : EIATTR_PARAM_CBANK
	.align		4
        /*0048*/ 	.byte	0x04, 0x0a
        /*004a*/ 	.short	(.L_15 - .L_14)
	.align		4
.L_14:
        /*004c*/ 	.word	index@(.nv.constant0._Z7stencilPiS_)
        /*0050*/ 	.short	0x0380
        /*0052*/ 	.short	0x0010


	//----- nvinfo : EIATTR_SW_WAR
	.align		4
.L_15:
        /*0054*/ 	.byte	0x04, 0x36
        /*0056*/ 	.short	(.L_17 - .L_16)
.L_16:
        /*0058*/ 	.word	0x00000008
.L_17:


//--------------------- .nv.callgraph             --------------------------
	.section	.nv.callgraph,"",@"SHT_CUDA_CALLGRAPH"
	.align	4
	.sectionentsize	8
	.align		4
        /*0000*/ 	.word	0x00000000
	.align		4
        /*0004*/ 	.word	0xffffffff
	.align		4
        /*0008*/ 	.word	0x00000000
	.align		4
        /*000c*/ 	.word	0xfffffffe
	.align		4
        /*0010*/ 	.word	0x00000000
	.align		4
        /*0014*/ 	.word	0xfffffffd
	.align		4
        /*0018*/ 	.word	0x00000000
	.align		4
        /*001c*/ 	.word	0xfffffffc


//--------------------- .text._Z7stencilPiS_      --------------------------
	.section	.text._Z7stencilPiS_,"ax",@progbits
	.align	128
        .global         _Z7stencilPiS_
        .type           _Z7stencilPiS_,@function
        .size           _Z7stencilPiS_,(.L_x_1 - _Z7stencilPiS_)
        .other          _Z7stencilPiS_,@"STO_CUDA_ENTRY STV_DEFAULT"
_Z7stencilPiS_:
.text._Z7stencilPiS_:
[----:B------:R-:W-:Y:S01]  /*0000*/  LDC R1, c[0x0][0x37c] ;  /* 0x0000df00ff017b82 */ /* 0x000fe20000000800 */
[----:B------:R-:W0:Y:S07]  /*0010*/  S2R R7, SR_TID.X ;  /* 0x0000000000077919 */ /* 0x000e2e0000002100 */
[----:B------:R-:W1:Y:S01]  /*0020*/  S2UR UR4, SR_CTAID.X ;  /* 0x00000000000479c3 */ /* 0x000e620000002500 */
[----:B------:R-:W2:Y:S07]  /*0030*/  LDCU.64 UR6, c[0x0][0x358] ;  /* 0x00006b00ff0677ac */ /* 0x000eae0008000a00 */
[----:B------:R-:W1:Y:S08]  /*0040*/  LDC R0, c[0x0][0x360] ;  /* 0x0000d800ff007b82 */ /* 0x000e700000000800 */
[----:B------:R-:W3:Y:S01]  /*0050*/  LDC.64 R2, c[0x0][0x380] ;  /* 0x0000e000ff027b82 */ /* 0x000ee20000000a00 */
[----:B0-----:R-:W-:Y:S01]  /*0060*/  ISETP.GT.U32.AND P0, PT, R7, 0x2, PT ;  /* 0x000000020700780c */ /* 0x001fe20003f04070 */
[----:B-1----:R-:W-:-:S04]  /*0070*/  IMAD R5, R0, UR4, R7 ;  /* 0x0000000400057c24 */ /* 0x002fc8000f8e0207 */
[----:B---3--:R-:W-:-:S05]  /*0080*/  IMAD.WIDE R2, R5, 0x4, R2 ;  /* 0x0000000405027825 */ /* 0x008fca00078e0202 */
[----:B--2---:R-:W2:Y:S04]  /*0090*/  LDG.E R0, desc[UR6][R2.64] ;  /* 0x0000000602007981 */ /* 0x004ea8000c1e1900 */
[----:B------:R-:W3:Y:S04]  /*00a0*/  @!P0 LDG.E R4, desc[UR6][R2.64+-0xc] ;  /* 0xfffff40602048981 */ /* 0x000ee8000c1e1900 */
[----:B------:R0:W4:Y:S01]  /*00b0*/  @!P0 LDG.E R6, desc[UR6][R2.64+0x40] ;  /* 0x0000400602068981 */ /* 0x000122000c1e1900 */
[----:B------:R-:W1:Y:S01]  /*00c0*/  S2UR UR5, SR_CgaCtaId ;  /* 0x00000000000579c3 */ /* 0x000e620000008800 */
[----:B------:R-:W-:-:S07]  /*00d0*/  UMOV UR4, 0x400 ;  /* 0x0000040000047882 */ /* 0x000fce0000000000 */
[----:B0-----:R-:W0:Y:S01]  /*00e0*/  LDC.64 R2, c[0x0][0x388] ;  /* 0x0000e200ff027b82 */ /* 0x001e220000000a00 */
[----:B-1----:R-:W-:-:S06]  /*00f0*/  ULEA UR4, UR5, UR4, 0x18 ;  /* 0x0000000405047291 */ /* 0x002fcc000f8ec0ff */
[----:B------:R-:W-:Y:S01]  /*0100*/  LEA R7, R7, UR4, 0x2 ;  /* 0x0000000407077c11 */ /* 0x000fe2000f8e10ff */
[----:B0-----:R-:W-:-:S04]  /*0110*/  IMAD.WIDE R2, R5, 0x4, R2 ;  /* 0x0000000405027825 */ /* 0x001fc800078e0202 */
[----:B--2---:R-:W-:Y:S04]  /*0120*/  STS [R7+0xc], R0 ;  /* 0x00000c0007007388 */ /* 0x004fe80000000800 */
[----:B---3--:R-:W-:Y:S04]  /*0130*/  @!P0 STS [R7], R4 ;  /* 0x0000000407008388 */ /* 0x008fe80000000800 */
[----:B----4-:R-:W-:Y:S01]  /*0140*/  @!P0 STS [R7+0x4c], R6 ;  /* 0x00004c0607008388 */ /* 0x010fe20000000800 */
[----:B------:R-:W-:Y:S06]  /*0150*/  BAR.SYNC.DEFER_BLOCKING 0x0 ;  /* 0x0000000000007b1d */ /* 0x000fec0000010000 */
[----:B------:R-:W-:Y:S04]  /*0160*/  LDS R8, [R7] ;  /* 0x0000000007087984 */ /* 0x000fe80000000800 */
[----:B------:R-:W-:Y:S04]  /*0170*/  LDS R9, [R7+0x4] ;  /* 0x0000040007097984 */ /* 0x000fe80000000800 */
[----:B------:R-:W0:Y:S04]  /*0180*/  LDS R10, [R7+0x8] ;  /* 0x00000800070a7984 */ /* 0x000e280000000800 */
[----:B------:R-:W-:Y:S04]  /*0190*/  LDS R11, [R7+0xc] ;  /* 0x00000c00070b7984 */ /* 0x000fe80000000800 */
[----:B------:R-:W1:Y:S04]  /*01a0*/  LDS R12, [R7+0x10] ;  /* 0x00001000070c7984 */ /* 0x000e680000000800 */
[----:B------:R-:W-:Y:S04]  /*01b0*/  LDS R13, [R7+0x14] ;  /* 0x00001400070d7984 */ /* 0x000fe80000000800 */
[----:B------:R-:W2:Y:S01]  /*01c0*/  LDS R14, [R7+0x18] ;  /* 0x00001800070e7984 */ /* 0x000ea20000000800 */
[----:B0-----:R-:W-:-:S04]  /*01d0*/  IADD3 R8, PT, PT, R10, R9, R8 ;  /* 0x000000090a087210 */ /* 0x001fc80007ffe008 */
[----:B-1----:R-:W-:-:S04]  /*01e0*/  IADD3 R8, PT, PT, R12, R11, R8 ;  /* 0x0000000b0c087210 */ /* 0x002fc80007ffe008 */
[----:B--2---:R-:W-:-:S05]  /*01f0*/  IADD3 R13, PT, PT, R14, R13, R8 ;  /* 0x0000000d0e0d7210 */ /* 0x004fca0007ffe008 */
[----:B------:R-:W-:Y:S01]  /*0200*/  STG.E desc[UR6][R2.64], R13 ;  /* 0x0000000d02007986 */ /* 0x000fe2000c101906 */
[----:B------:R-:W-:Y:S05]  /*0210*/  EXIT ;  /* 0x000000000000794d */ /* 0x000fea0003800000 */
.L_x_0:
[----:B------:R-:W-:-:S00]  /*0220*/  BRA `(.L_x_0) ;  /* 0xfffffffc00fc7947 */ /* 0x000fc0000383ffff */
[----:B------:R-:W-:-:S00]  /*0230*/  NOP ;  /* 0x0000000000007918 */ /* 0x000fc00000000000 */
        /* <DEDUP_REMOVED lines=12> */
.L_x_1:


//--------------------- .nv.shared._Z7stencilPiS_ --------------------------
	.section	.nv.shared._Z7stencilPiS_,"aw",@nobits
	.sectionflags	@""
	.align	4
.nv.shared._Z7stencilPiS_:
	.zero		1112


//--------------------- .nv.shared.reserved.0     --------------------------
	.section	.nv.shared.reserved.0,"aw",@nobits
	.weak		__nv_reservedSMEM_offset_0_alias
	.size		__nv_reservedSMEM_offset_0_alias, 0, 64
	.other		__nv_reservedSMEM_offset_0_alias,@"STO_CUDA_RESERVED_SHARED STV_DEFAULT"
__nv_reservedSMEM_offset_0_alias:
	.zero		0
	.zero		64


//--------------------- .nv.constant0._Z7stencilPiS_ --------------------------
	.section	.nv.constant0._Z7stencilPiS_,"a",@progbits
	.sectionflags	@""
	.align	4
.nv.constant0._Z7stencilPiS_:
	.zero		912


//--------------------- SYMBOLS --------------------------

	.type		.nv.reservedSmem.offset0,@object
	.size		.nv.reservedSmem.offset0,0x4
	.type		.nv.reservedSmem.cap,@object
	.size		.nv.reservedSmem.cap,0x4
